	.headerflags	@"EF_CUDA_TEXMODE_UNIFIED EF_CUDA_64BIT_ADDRESS EF_CUDA_ACCELERATORS EF_CUDA_SM90 EF_CUDA_VIRTUAL_SM(EF_CUDA_SM90)"
	.elftype	@"ET_EXEC"


//--------------------- .nv.info                  --------------------------
	.section	.nv.info,"",@"SHT_CUDA_INFO"
	.align	4


	//----- nvinfo : EIATTR_REGCOUNT
	.align		4
        /*0000*/ 	.byte	0x04, 0x2f
        /*0002*/ 	.short	(.L_1 - .L_0)
	.align		4
.L_0:
        /*0004*/ 	.word	index@(triton_poi_fused_mul_1)
        /*0008*/ 	.word	0x0000000e


	//----- nvinfo : EIATTR_MIN_STACK_SIZE
	.align		4
.L_1:
        /*000c*/ 	.byte	0x04, 0x12
        /*000e*/ 	.short	(.L_3 - .L_2)
	.align		4
.L_2:
        /*0010*/ 	.word	index@(triton_poi_fused_mul_1)
        /*0014*/ 	.word	0x00000000


	//----- nvinfo : EIATTR_FRAME_SIZE
	.align		4
.L_3:
        /*0018*/ 	.byte	0x04, 0x11
        /*001a*/ 	.short	(.L_5 - .L_4)
	.align		4
.L_4:
        /*001c*/ 	.word	index@(triton_poi_fused_mul_1)
        /*0020*/ 	.word	0x00000000


	//----- nvinfo : EIATTR_MIN_STACK_SIZE
	.align		4
.L_5:
        /*0024*/ 	.byte	0x04, 0x12
        /*0026*/ 	.short	(.L_7 - .L_6)
	.align		4
.L_6:
        /*0028*/ 	.word	index@(triton_poi_fused_mul_1)
        /*002c*/ 	.word	0x00000000
.L_7:


//--------------------- .nv.info.triton_poi_fused_mul_1 --------------------------
	.section	.nv.info.triton_poi_fused_mul_1,"",@"SHT_CUDA_INFO"
	.sectionflags	@""
	.align	4


	//----- nvinfo : EIATTR_CUDA_API_VERSION
	.align		4
        /*0000*/ 	.byte	0x04, 0x37
        /*0002*/ 	.short	(.L_9 - .L_8)
.L_8:
        /*0004*/ 	.word	0x0000007c


	//----- nvinfo : EIATTR_KPARAM_INFO
	.align		4
.L_9:
        /*0008*/ 	.byte	0x04, 0x17
        /*000a*/ 	.short	(.L_11 - .L_10)
.L_10:
        /*000c*/ 	.word	0x00000000
        /*0010*/ 	.short	0x0004
        /*0012*/ 	.short	0x0020
        /*0014*/ 	.byte	0x00, 0xf0, 0x11, 0x00


	//----- nvinfo : EIATTR_KPARAM_INFO
	.align		4
.L_11:
        /*0018*/ 	.byte	0x04, 0x17
        /*001a*/ 	.short	(.L_13 - .L_12)
.L_12:
        /*001c*/ 	.word	0x00000000
        /*0020*/ 	.short	0x0003
        /*0022*/ 	.short	0x0018
        /*0024*/ 	.byte	0x00, 0xf4, 0x21, 0x00


	//----- nvinfo : EIATTR_KPARAM_INFO
	.align		4
.L_13:
        /*0028*/ 	.byte	0x04, 0x17
        /*002a*/ 	.short	(.L_15 - .L_14)
.L_14:
        /*002c*/ 	.word	0x00000000
        /*0030*/ 	.short	0x0002
        /*0032*/ 	.short	0x0010
        /*0034*/ 	.byte	0x00, 0xf4, 0x21, 0x00


	//----- nvinfo : EIATTR_KPARAM_INFO
	.align		4
.L_15:
        /*0038*/ 	.byte	0x04, 0x17
        /*003a*/ 	.short	(.L_17 - .L_16)
.L_16:
        /*003c*/ 	.word	0x00000000
        /*0040*/ 	.short	0x0001
        /*0042*/ 	.short	0x0008
        /*0044*/ 	.byte	0x00, 0xf4, 0x21, 0x00


	//----- nvinfo : EIATTR_KPARAM_INFO
	.align		4
.L_17:
        /*0048*/ 	.byte	0x04, 0x17
        /*004a*/ 	.short	(.L_19 - .L_18)
.L_18:
        /*004c*/ 	.word	0x00000000
        /*0050*/ 	.short	0x0000
        /*0052*/ 	.short	0x0000
        /*0054*/ 	.byte	0x00, 0xf4, 0x21, 0x00


	//----- nvinfo : EIATTR_SPARSE_MMA_MASK
	.align		4
.L_19:
        /*0058*/ 	.byte	0x03, 0x50
        /*005a*/ 	.short	0x0000


	//----- nvinfo : EIATTR_MAXREG_COUNT
	.align		4
        /*005c*/ 	.byte	0x03, 0x1b
        /*005e*/ 	.short	0x00ff


	//----- nvinfo : EIATTR_EXIT_INSTR_OFFSETS
	.align		4
        /*0060*/ 	.byte	0x04, 0x1c
        /*0062*/ 	.short	(.L_21 - .L_20)


	//   ....[0]....
.L_20:
        /*0064*/ 	.word	0x00000370


	//   ....[1]....
        /*0068*/ 	.word	0x00000390


	//----- nvinfo : EIATTR_REQNTID
	.align		4
.L_21:
        /*006c*/ 	.byte	0x04, 0x10
        /*006e*/ 	.short	(.L_23 - .L_22)
.L_22:
        /*0070*/ 	.word	0x00000020
        /*0074*/ 	.word	0x00000001
        /*0078*/ 	.word	0x00000001


	//----- nvinfo : EIATTR_CBANK_PARAM_SIZE
	.align		4
.L_23:
        /*007c*/ 	.byte	0x03, 0x19
        /*007e*/ 	.short	0x0024


	//----- nvinfo : EIATTR_PARAM_CBANK
	.align		4
        /*0080*/ 	.byte	0x04, 0x0a
        /*0082*/ 	.short	(.L_25 - .L_24)
	.align		4
.L_24:
        /*0084*/ 	.word	index@(.nv.constant0.triton_poi_fused_mul_1)
        /*0088*/ 	.short	0x0210
        /*008a*/ 	.short	0x0024


	//----- nvinfo : EIATTR_SW_WAR
	.align		4
.L_25:
        /*008c*/ 	.byte	0x04, 0x36
        /*008e*/ 	.short	(.L_27 - .L_26)
.L_26:
        /*0090*/ 	.word	0x00000008
.L_27:


//--------------------- .nv.callgraph             --------------------------
	.section	.nv.callgraph,"",@"SHT_CUDA_CALLGRAPH"
	.align	4
	.sectionentsize	8
	.align		4
        /*0000*/ 	.word	0x00000000
	.align		4
        /*0004*/ 	.word	0xffffffff
	.align		4
        /*0008*/ 	.word	0x00000000
	.align		4
        /*000c*/ 	.word	0xfffffffe
	.align		4
        /*0010*/ 	.word	0x00000000
	.align		4
        /*0014*/ 	.word	0xfffffffd
	.align		4
        /*0018*/ 	.word	0x00000000
	.align		4
        /*001c*/ 	.word	0xfffffffc


//--------------------- .text.triton_poi_fused_mul_1 --------------------------
	.section	.text.triton_poi_fused_mul_1,"ax",@progbits
	.align	128
        .global         triton_poi_fused_mul_1
        .type           triton_poi_fused_mul_1,@function
        .size           triton_poi_fused_mul_1,(.L_x_1 - triton_poi_fused_mul_1)
        .other          triton_poi_fused_mul_1,@"STO_CUDA_ENTRY STV_DEFAULT"
triton_poi_fused_mul_1:
.text.triton_poi_fused_mul_1:
[----:B------:R-:W0:Y:S02]  /*0000*/  LDC R1, c[0x0][0x28] ;  /* 0x00000a00ff017b82 */ /* 0x000e240000000800 */
[----:B------:R-:W1:Y:S01]  /*0010*/  S2R R3, SR_TID.X ;  /* 0x0000000000037919 */ /* 0x000e620000002100 */
[----:B------:R-:W2:Y:S01]  /*0020*/  LDC.64 R6, c[0x0][0x218] ;  /* 0x00008600ff067b82 */ /* 0x000ea20000000a00 */
[----:B------:R-:W-:Y:S01]  /*0030*/  IMAD.MOV.U32 R10, RZ, RZ, RZ ;  /* 0x000000ffff0a7224 */ /* 0x000fe200078e00ff */
[----:B------:R-:W-:Y:S01]  /*0040*/  ULDC.64 UR4, c[0x0][0x208] ;  /* 0x0000820000047ab9 */ /* 0x000fe20000000a00 */
[----:B------:R-:W3:Y:S01]  /*0050*/  S2R R2, SR_CTAID.X ;  /* 0x0000000000027919 */ /* 0x000ee20000002500 */
[----:B-1----:R-:W-:Y:S02]  /*0060*/  IMAD.SHL.U32 R3, R3, 0x2, RZ ;  /* 0x0000000203037824 */ /* 0x002fe400078e00ff */
[----:B---3--:R-:W-:Y:S01]  /*0070*/  IMAD.SHL.U32 R0, R2, 0x40, RZ ;  /* 0x0000004002007824 */ /* 0x008fe200078e00ff */
[----:B------:R-:W-:-:S04]  /*0080*/  SHF.R.S32.HI R4, RZ, 0x19, R2 ;  /* 0x00000019ff047819 */ /* 0x000fc80000011402 */
[----:B------:R-:W-:Y:S02]  /*0090*/  LOP3.LUT R2, R0, 0xe, R3, 0xf8, !PT ;  /* 0x0000000e00027812 */ /* 0x000fe400078ef803 */
[----:B------:R-:W-:Y:S02]  /*00a0*/  LOP3.LUT R9, R0, 0x3e, R3, 0xf8, !PT ;  /* 0x0000003e00097812 */ /* 0x000fe400078ef803 */
[----:B------:R-:W-:Y:S02]  /*00b0*/  SGXT R0, R4, 0x1 ;  /* 0x000000010400781a */ /* 0x000fe40000000200 */
[----:B------:R-:W-:Y:S02]  /*00c0*/  LOP3.LUT R2, R2, 0x1, RZ, 0xfc, !PT ;  /* 0x0000000102027812 */ /* 0x000fe400078efcff */
[C---:B------:R-:W-:Y:S02]  /*00d0*/  LEA.HI R3, R0.reuse, R9, RZ, 0x4 ;  /* 0x0000000900037211 */ /* 0x040fe400078f20ff */
[----:B------:R-:W-:-:S02]  /*00e0*/  LEA.HI R4, R0, R2, RZ, 0x4 ;  /* 0x0000000200047211 */ /* 0x000fc400078f20ff */
[----:B------:R-:W-:Y:S02]  /*00f0*/  LOP3.LUT R0, R3, 0xfff0, RZ, 0xc0, !PT ;  /* 0x0000fff003007812 */ /* 0x000fe400078ec0ff */
[----:B------:R-:W-:Y:S02]  /*0100*/  LOP3.LUT R3, R4, 0xffd0, RZ, 0xc0, !PT ;  /* 0x0000ffd004037812 */ /* 0x000fe400078ec0ff */
[C---:B------:R-:W-:Y:S01]  /*0110*/  ISETP.GE.AND P0, PT, R9.reuse, 0x40, PT ;  /* 0x000000400900780c */ /* 0x040fe20003f06270 */
[----:B------:R-:W-:Y:S02]  /*0120*/  IMAD.IADD R0, R9, 0x1, -R0 ;  /* 0x0000000109007824 */ /* 0x000fe400078e0a00 */
[----:B------:R-:W-:-:S03]  /*0130*/  IMAD.IADD R4, R2, 0x1, -R3 ;  /* 0x0000000102047824 */ /* 0x000fc600078e0a03 */
[----:B------:R-:W-:Y:S02]  /*0140*/  PRMT R2, R0, 0x8880, RZ ;  /* 0x0000888000027816 */ /* 0x000fe400000000ff */
[----:B------:R-:W-:Y:S02]  /*0150*/  PRMT R3, R4, 0x8880, RZ ;  /* 0x0000888004037816 */ /* 0x000fe400000000ff */
[----:B------:R-:W-:Y:S02]  /*0160*/  PRMT R2, R2, 0x7710, RZ ;  /* 0x0000771002027816 */ /* 0x000fe400000000ff */
[----:B------:R-:W-:Y:S02]  /*0170*/  PRMT R3, R3, 0x7710, RZ ;  /* 0x0000771003037816 */ /* 0x000fe400000000ff */
[----:B------:R-:W-:Y:S02]  /*0180*/  SHF.R.U32.HI R2, RZ, 0xd, R2 ;  /* 0x0000000dff027819 */ /* 0x000fe40000011602 */
[----:B------:R-:W-:-:S02]  /*0190*/  SHF.R.U32.HI R5, RZ, 0xd, R3 ;  /* 0x0000000dff057819 */ /* 0x000fc40000011603 */
[----:B------:R-:W-:Y:S02]  /*01a0*/  LOP3.LUT R3, R2, 0x3, RZ, 0xc0, !PT ;  /* 0x0000000302037812 */ /* 0x000fe400078ec0ff */
[----:B------:R-:W-:-:S03]  /*01b0*/  LOP3.LUT R5, R5, 0x3, RZ, 0xc0, !PT ;  /* 0x0000000305057812 */ /* 0x000fc600078ec0ff */
[----:B------:R-:W-:Y:S02]  /*01c0*/  IMAD.IADD R3, R0, 0x1, R3 ;  /* 0x0000000100037824 */ /* 0x000fe400078e0203 */
[----:B------:R-:W-:-:S03]  /*01d0*/  IMAD.IADD R5, R4, 0x1, R5 ;  /* 0x0000000104057824 */ /* 0x000fc600078e0205 */
[----:B------:R-:W-:Y:S02]  /*01e0*/  LOP3.LUT R3, R3, 0xfc, RZ, 0xc0, !PT ;  /* 0x000000fc03037812 */ /* 0x000fe400078ec0ff */
[----:B------:R-:W-:-:S03]  /*01f0*/  LOP3.LUT R5, R5, 0xfc, RZ, 0xc0, !PT ;  /* 0x000000fc05057812 */ /* 0x000fc600078ec0ff */
[----:B------:R-:W-:Y:S02]  /*0200*/  IMAD.MOV R3, RZ, RZ, -R3 ;  /* 0x000000ffff037224 */ /* 0x000fe400078e0a03 */
[----:B------:R-:W-:-:S03]  /*0210*/  IMAD.MOV R11, RZ, RZ, -R5 ;  /* 0x000000ffff0b7224 */ /* 0x000fc600078e0a05 */
[----:B------:R-:W-:Y:S02]  /*0220*/  PRMT R5, R3, 0x7710, RZ ;  /* 0x0000771003057816 */ /* 0x000fe400000000ff */
[----:B------:R-:W1:Y:S01]  /*0230*/  LDC.64 R2, c[0x0][0x210] ;  /* 0x00008400ff027b82 */ /* 0x000e620000000a00 */
[----:B------:R-:W-:Y:S02]  /*0240*/  PRMT R11, R11, 0x7710, RZ ;  /* 0x000077100b0b7816 */ /* 0x000fe400000000ff */
[----:B------:R-:W-:-:S03]  /*0250*/  IMAD.IADD R0, R0, 0x1, R5 ;  /* 0x0000000100007824 */ /* 0x000fc600078e0205 */
[----:B------:R-:W-:Y:S02]  /*0260*/  IMAD.IADD R4, R4, 0x1, R11 ;  /* 0x0000000104047824 */ /* 0x000fe400078e020b */
[----:B------:R-:W-:-:S03]  /*0270*/  LOP3.LUT R0, R0, 0xffff, RZ, 0xc0, !PT ;  /* 0x0000ffff00007812 */ /* 0x000fc600078ec0ff */
[----:B------:R-:W-:Y:S02]  /*0280*/  LOP3.LUT R4, R4, 0xffff, RZ, 0xc0, !PT ;  /* 0x0000ffff04047812 */ /* 0x000fe400078ec0ff */
[----:B------:R-:W-:Y:S01]  /*0290*/  PRMT R5, R0, 0x8880, RZ ;  /* 0x0000888000057816 */ /* 0x000fe200000000ff */
[----:B------:R-:W-:Y:S01]  /*02a0*/  IMAD.MOV.U32 R0, RZ, RZ, RZ ;  /* 0x000000ffff007224 */ /* 0x000fe200078e00ff */
[----:B------:R-:W-:-:S03]  /*02b0*/  PRMT R11, R4, 0x8880, RZ ;  /* 0x00008880040b7816 */ /* 0x000fc600000000ff */
[----:B--2---:R-:W-:-:S04]  /*02c0*/  IMAD.WIDE R4, R5, 0x4, R6 ;  /* 0x0000000405047825 */ /* 0x004fc800078e0206 */
[----:B------:R-:W-:Y:S01]  /*02d0*/  IMAD.WIDE R6, R11, 0x4, R6 ;  /* 0x000000040b067825 */ /* 0x000fe200078e0206 */
[----:B------:R-:W2:Y:S03]  /*02e0*/  @!P0 LDG.E.EL R0, desc[UR4][R4.64] ;  /* 0x0000000404008981 */ /* 0x000ea6000c2e1900 */
[----:B-1----:R-:W-:Y:S01]  /*02f0*/  IMAD.WIDE R2, R9, 0x4, R2 ;  /* 0x0000000409027825 */ /* 0x002fe200078e0202 */
[----:B------:R-:W-:Y:S01]  /*0300*/  CS2R R8, SRZ ;  /* 0x0000000000087805 */ /* 0x000fe2000001ff00 */
[----:B------:R-:W3:Y:S05]  /*0310*/  @!P0 LDG.E.EL R10, desc[UR4][R6.64] ;  /* 0x00000004060a8981 */ /* 0x000eea000c2e1900 */
[----:B------:R-:W4:Y:S01]  /*0320*/  @!P0 LDG.E.64 R8, desc[UR4][R2.64] ;  /* 0x0000000402088981 */ /* 0x000f22000c1e1b00 */
[----:B--2---:R-:W-:-:S02]  /*0330*/  SEL R11, R0, RZ, !P0 ;  /* 0x000000ff000b7207 */ /* 0x004fc40004000000 */
[----:B---3--:R-:W-:-:S03]  /*0340*/  SEL R10, R10, RZ, !P0 ;  /* 0x000000ff0a0a7207 */ /* 0x008fc60004000000 */
[----:B----4-:R-:W-:Y:S02]  /*0350*/  FADD R8, R11, R8 ;  /* 0x000000080b087221 */ /* 0x010fe40000000000 */
[----:B------:R-:W-:Y:S01]  /*0360*/  FADD R9, R10, R9 ;  /* 0x000000090a097221 */ /* 0x000fe20000000000 */
[----:B------:R-:W-:Y:S06]  /*0370*/  @P0 EXIT ;  /* 0x000000000000094d */ /* 0x000fec0003800000 */
[----:B------:R-:W-:Y:S01]  /*0380*/  STG.E.64 desc[UR4][R2.64], R8 ;  /* 0x0000000802007986 */ /* 0x000fe2000c101b04 */
[----:B------:R-:W-:Y:S05]  /*0390*/  EXIT ;  /* 0x000000000000794d */ /* 0x000fea0003800000 */
.L_x_0:
[----:B------:R-:W-:-:S00]  /*03a0*/  BRA `(.L_x_0) ;  /* 0xfffffffc00fc7947 */ /* 0x000fc0000383ffff */
[----:B------:R-:W-:-:S00]  /*03b0*/  NOP ;  /* 0x0000000000007918 */ /* 0x000fc00000000000 */
        /* <DEDUP_REMOVED lines=12> */
.L_x_1:


//--------------------- .nv.constant0.triton_poi_fused_mul_1 --------------------------
	.section	.nv.constant0.triton_poi_fused_mul_1,"a",@progbits
	.sectionflags	@""
	.align	4
.nv.constant0.triton_poi_fused_mul_1:
	.zero		564
